//
// Generated by NVIDIA NVVM Compiler
//
// Compiler Build ID: CL-36424714
// Cuda compilation tools, release 13.0, V13.0.88
// Based on NVVM 20.0.0
//

.version 9.0
.target sm_100
.address_size 64

	// .globl	_Z9somaVetorPiS_

.visible .entry _Z9somaVetorPiS_(
	.param .u64 .ptr .align 1 _Z9somaVetorPiS__param_0,
	.param .u64 .ptr .align 1 _Z9somaVetorPiS__param_1
)
{
	.reg .pred 	%p<2>;
	.reg .b32 	%r<6>;
	.reg .b64 	%rd<8>;

	ld.param.u64 	%rd1, [_Z9somaVetorPiS__param_0];
	ld.param.u64 	%rd2, [_Z9somaVetorPiS__param_1];
	mov.u32 	%r2, %ctaid.x;
	mov.u32 	%r3, %ntid.x;
	mov.u32 	%r4, %tid.x;
	mad.lo.s32 	%r1, %r2, %r3, %r4;
	setp.gt.s32 	%p1, %r1, 1023;
	@%p1 bra 	$L__BB0_2;
	cvta.to.global.u64 	%rd3, %rd1;
	cvta.to.global.u64 	%rd4, %rd2;
	mul.wide.s32 	%rd5, %r1, 4;
	add.s64 	%rd6, %rd3, %rd5;
	ld.global.u32 	%r5, [%rd6];
	add.s64 	%rd7, %rd4, %rd5;
	st.global.u32 	[%rd7], %r5;
$L__BB0_2:
	ret;

}


// ===== COMPILED SASS (sm_100) =====

	.target	sm_100

	.elftype	@"ET_EXEC"


//--------------------- .note.nv.tkinfo           --------------------------
	.section	.note.nv.tkinfo,"",@"SHT_NOTE"
	.sectionflags	@"SHF_NOTE_NV_TKINFO"
	.tkinfo
        /*0018*/ 	.word	0x00000002
        /*0030*/ 	.string	""
        /*0030*/ 	.string	"ptxas"
        /*0030*/ 	.string	"Cuda compilation tools, release 13.0, V13.0.88"
        /*0030*/ 	.string	"Build cuda_13.0.r13.0/compiler.36424714_0"
        /*0030*/ 	.string	"-arch sm_100 -m 64 "



//--------------------- .note.nv.cuinfo           --------------------------
	.section	.note.nv.cuinfo,"",@"SHT_NOTE"
	.sectionflags	@"SHF_NOTE_NV_CUINFO"
        /*0018*/ 	.short	0x0002
        /*001a*/ 	.short	0x0064
        /*001c*/ 	.short	0x0082
	.zero		2


//--------------------- .nv.info                  --------------------------
	.section	.nv.info,"",@"SHT_CUDA_INFO"
	.align	4


	//----- nvinfo : EIATTR_REGCOUNT
	.align		4
        /*0000*/ 	.byte	0x04, 0x2f
        /*0002*/ 	.short	(.L_1 - .L_0)
	.align		4
.L_0:
        /*0004*/ 	.word	index@(_Z9somaVetorPiS_)
        /*0008*/ 	.word	0x0000000a


	//----- nvinfo : EIATTR_FRAME_SIZE
	.align		4
.L_1:
        /*000c*/ 	.byte	0x04, 0x11
        /*000e*/ 	.short	(.L_3 - .L_2)
	.align		4
.L_2:
        /*0010*/ 	.word	index@(_Z9somaVetorPiS_)
        /*0014*/ 	.word	0x00000000


	//----- nvinfo : EIATTR_MIN_STACK_SIZE
	.align		4
.L_3:
        /*0018*/ 	.byte	0x04, 0x12
        /*001a*/ 	.short	(.L_5 - .L_4)
	.align		4
.L_4:
        /*001c*/ 	.word	index@(_Z9somaVetorPiS_)
        /*0020*/ 	.word	0x00000000
.L_5:


//--------------------- .nv.compat                --------------------------
	.section	.nv.compat,"",@"SHT_CUDA_COMPAT_INFO"
	.align	4
        /*0000*/ 	.byte	0x02, 0x09, 0x00, 0x00, 0x02, 0x02, 0x01, 0x00, 0x02, 0x05, 0x05, 0x00, 0x03, 0x07, 0x01, 0x01
        /*0010*/ 	.byte	0x02, 0x03, 0x00, 0x00, 0x02, 0x06, 0x01, 0x00, 0x04, 0x0b, 0x08, 0x00, 0x09, 0x00, 0x00, 0x00
        /*0020*/ 	.byte	0x00, 0x00, 0x00, 0x00


//--------------------- .nv.info._Z9somaVetorPiS_ --------------------------
	.section	.nv.info._Z9somaVetorPiS_,"",@"SHT_CUDA_INFO"
	.sectionflags	@""
	.align	4


	//----- nvinfo : EIATTR_CUDA_API_VERSION
	.align		4
        /*0000*/ 	.byte	0x04, 0x37
        /*0002*/ 	.short	(.L_7 - .L_6)
.L_6:
        /*0004*/ 	.word	0x00000082


	//----- nvinfo : EIATTR_KPARAM_INFO
	.align		4
.L_7:
        /*0008*/ 	.byte	0x04, 0x17
        /*000a*/ 	.short	(.L_9 - .L_8)
.L_8:
        /*000c*/ 	.word	0x00000000
        /*0010*/ 	.short	0x0001
        /*0012*/ 	.short	0x0008
        /*0014*/ 	.byte	0x00, 0xf5, 0x21, 0x00


	//----- nvinfo : EIATTR_KPARAM_INFO
	.align		4
.L_9:
        /*0018*/ 	.byte	0x04, 0x17
        /*001a*/ 	.short	(.L_11 - .L_10)
.L_10:
        /*001c*/ 	.word	0x00000000
        /*0020*/ 	.short	0x0000
        /*0022*/ 	.short	0x0000
        /*0024*/ 	.byte	0x00, 0xf5, 0x21, 0x00


	//----- nvinfo : EIATTR_SPARSE_MMA_MASK
	.align		4
.L_11:
        /*0028*/ 	.byte	0x03, 0x50
        /*002a*/ 	.short	0x0000


	//----- nvinfo : EIATTR_MAXREG_COUNT
	.align		4
        /*002c*/ 	.byte	0x03, 0x1b
        /*002e*/ 	.short	0x00ff


	//----- nvinfo : EIATTR_MERCURY_ISA_VERSION
	.align		4
        /*0030*/ 	.byte	0x03, 0x5f
        /*0032*/ 	.short	0x0101


	//----- nvinfo : EIATTR_VRC_CTA_INIT_COUNT
	.align		4
        /*0034*/ 	.byte	0x02, 0x4a
	.zero		1
	.zero		1


	//----- nvinfo : EIATTR_EXIT_INSTR_OFFSETS
	.align		4
        /*0038*/ 	.byte	0x04, 0x1c
        /*003a*/ 	.short	(.L_13 - .L_12)


	//   ....[0]....
.L_12:
        /*003c*/ 	.word	0x00000060


	//   ....[1]....
        /*0040*/ 	.word	0x000000e0


	//----- nvinfo : EIATTR_CBANK_PARAM_SIZE
	.align		4
.L_13:
        /*0044*/ 	.byte	0x03, 0x19
        /*0046*/ 	.short	0x0010


	//----- nvinfo : EIATTR_PARAM_CBANK
	.align		4
        /*0048*/ 	.byte	0x04, 0x0a
        /*004a*/ 	.short	(.L_15 - .L_14)
	.align		4
.L_14:
        /*004c*/ 	.word	index@(.nv.constant0._Z9somaVetorPiS_)
        /*0050*/ 	.short	0x0380
        /*0052*/ 	.short	0x0010


	//----- nvinfo : EIATTR_SW_WAR
	.align		4
.L_15:
        /*0054*/ 	.byte	0x04, 0x36
        /*0056*/ 	.short	(.L_17 - .L_16)
.L_16:
        /*0058*/ 	.word	0x00000008
.L_17:


//--------------------- .nv.callgraph             --------------------------
	.section	.nv.callgraph,"",@"SHT_CUDA_CALLGRAPH"
	.align	4
	.sectionentsize	8
	.align		4
        /*0000*/ 	.word	0x00000000
	.align		4
        /*0004*/ 	.word	0xffffffff
	.align		4
        /*0008*/ 	.word	0x00000000
	.align		4
        /*000c*/ 	.word	0xfffffffe
	.align		4
        /*0010*/ 	.word	0x00000000
	.align		4
        /*0014*/ 	.word	0xfffffffd
	.align		4
        /*0018*/ 	.word	0x00000000
	.align		4
        /*001c*/ 	.word	0xfffffffc


//--------------------- .text._Z9somaVetorPiS_    --------------------------
	.section	.text._Z9somaVetorPiS_,"ax",@progbits
	.align	128
        .global         _Z9somaVetorPiS_
        .type           _Z9somaVetorPiS_,@function
        .size           _Z9somaVetorPiS_,(.L_x_1 - _Z9somaVetorPiS_)
        .other          _Z9somaVetorPiS_,@"STO_CUDA_ENTRY STV_DEFAULT"
_Z9somaVetorPiS_:
.text._Z9somaVetorPiS_:
[----:B------:R-:W-:Y:S01]  /*0000*/  LDC R1, c[0x0][0x37c] ;  /* 0x0000df00ff017b82 */ /* 0x000fe20000000800 */
[----:B------:R-:W0:Y:S07]  /*0010*/  S2R R0, SR_TID.X ;  /* 0x0000000000007919 */ /* 0x000e2e0000002100 */
[----:B------:R-:W0:Y:S08]  /*0020*/  S2UR UR4, SR_CTAID.X ;  /* 0x00000000000479c3 */ /* 0x000e300000002500 */
[----:B------:R-:W0:Y:S02]  /*0030*/  LDC R7, c[0x0][0x360] ;  /* 0x0000d800ff077b82 */ /* 0x000e240000000800 */
[----:B0-----:R-:W-:-:S05]  /*0040*/  IMAD R7, R7, UR4, R0 ;  /* 0x0000000407077c24 */ /* 0x001fca000f8e0200 */
[----:B------:R-:W-:-:S13]  /*0050*/  ISETP.GT.AND P0, PT, R7, 0x3ff, PT ;  /* 0x000003ff0700780c */ /* 0x000fda0003f04270 */
[----:B------:R-:W-:Y:S05]  /*0060*/  @P0 EXIT ;  /* 0x000000000000094d */ /* 0x000fea0003800000 */
[----:B------:R-:W0:Y:S01]  /*0070*/  LDC.64 R2, c[0x0][0x380] ;  /* 0x0000e000ff027b82 */ /* 0x000e220000000a00 */
[----:B------:R-:W1:Y:S07]  /*0080*/  LDCU.64 UR4, c[0x0][0x358] ;  /* 0x00006b00ff0477ac */ /* 0x000e6e0008000a00 */
[----:B------:R-:W2:Y:S01]  /*0090*/  LDC.64 R4, c[0x0][0x388] ;  /* 0x0000e200ff047b82 */ /* 0x000ea20000000a00 */
[----:B0-----:R-:W-:-:S06]  /*00a0*/  IMAD.WIDE R2, R7, 0x4, R2 ;  /* 0x0000000407027825 */ /* 0x001fcc00078e0202 */
[----:B-1----:R-:W3:Y:S01]  /*00b0*/  LDG.E R3, desc[UR4][R2.64] ;  /* 0x0000000402037981 */ /* 0x002ee2000c1e1900 */
[----:B--2---:R-:W-:-:S05]  /*00c0*/  IMAD.WIDE R4, R7, 0x4, R4 ;  /* 0x0000000407047825 */ /* 0x004fca00078e0204 */
[----:B---3--:R-:W-:Y:S01]  /*00d0*/  STG.E desc[UR4][R4.64], R3 ;  /* 0x0000000304007986 */ /* 0x008fe2000c101904 */
[----:B------:R-:W-:Y:S05]  /*00e0*/  EXIT ;  /* 0x000000000000794d */ /* 0x000fea0003800000 */
.L_x_0:
[----:B------:R-:W-:-:S00]  /*00f0*/  BRA `(.L_x_0) ;  /* 0xfffffffc00fc7947 */ /* 0x000fc0000383ffff */
[----:B------:R-:W-:-:S00]  /*0100*/  NOP ;  /* 0x0000000000007918 */ /* 0x000fc00000000000 */
[----:B------:R-:W-:-:S00]  /*0110*/  NOP ;  /* 0x0000000000007918 */ /* 0x000fc00000000000 */
[----:B------:R-:W-:-:S00]  /*0120*/  NOP ;  /* 0x0000000000007918 */ /* 0x000fc00000000000 */
[----:B------:R-:W-:-:S00]  /*0130*/  NOP ;  /* 0x0000000000007918 */ /* 0x000fc00000000000 */
[----:B------:R-:W-:-:S00]  /*0140*/  NOP ;  /* 0x0000000000007918 */ /* 0x000fc00000000000 */
[----:B------:R-:W-:-:S00]  /*0150*/  NOP ;  /* 0x0000000000007918 */ /* 0x000fc00000000000 */
[----:B------:R-:W-:-:S00]  /*0160*/  NOP ;  /* 0x0000000000007918 */ /* 0x000fc00000000000 */
[----:B------:R-:W-:-:S00]  /*0170*/  NOP ;  /* 0x0000000000007918 */ /* 0x000fc00000000000 */
.L_x_1:


//--------------------- .nv.shared.reserved.0     --------------------------
	.section	.nv.shared.reserved.0,"aw",@nobits
	.weak		__nv_reservedSMEM_offset_0_alias
	.size		__nv_reservedSMEM_offset_0_alias, 0, 64
	.other		__nv_reservedSMEM_offset_0_alias,@"STO_CUDA_RESERVED_SHARED STV_DEFAULT"
__nv_reservedSMEM_offset_0_alias:
	.zero		0
	.zero		64


//--------------------- .nv.constant0._Z9somaVetorPiS_ --------------------------
	.section	.nv.constant0._Z9somaVetorPiS_,"a",@progbits
	.sectionflags	@""
	.align	4
.nv.constant0._Z9somaVetorPiS_:
	.zero		912


//--------------------- SYMBOLS --------------------------

	.type		.nv.reservedSmem.offset0,@object
	.size		.nv.reservedSmem.offset0,0x4
